//
// Generated by NVIDIA NVVM Compiler
//
// Compiler Build ID: CL-36424714
// Cuda compilation tools, release 13.0, V13.0.88
// Based on NVVM 20.0.0
//

.version 9.0
.target sm_100
.address_size 64

	// .globl	_Z5helloPf
.extern .func  (.param .b32 func_retval0) vprintf
(
	.param .b64 vprintf_param_0,
	.param .b64 vprintf_param_1
)
;
.global .align 1 .b8 $str[29] = {72, 101, 108, 108, 111, 32, 119, 111, 114, 108, 100, 32, 102, 114, 111, 109, 32, 116, 104, 114, 101, 97, 100, 32, 37, 100, 32, 10};

.visible .entry _Z5helloPf(
	.param .u64 .ptr .align 1 _Z5helloPf_param_0
)
{
	.local .align 8 .b8 	__local_depot0[8];
	.reg .b64 	%SP;
	.reg .b64 	%SPL;
	.reg .b32 	%r<4>;
	.reg .b64 	%rd<5>;

	mov.u64 	%SPL, __local_depot0;
	cvta.local.u64 	%SP, %SPL;
	add.u64 	%rd1, %SP, 0;
	add.u64 	%rd2, %SPL, 0;
	mov.u32 	%r1, %tid.x;
	st.local.u32 	[%rd2], %r1;
	mov.u64 	%rd3, $str;
	cvta.global.u64 	%rd4, %rd3;
	{ // callseq 0, 0
	.param .b64 param0;
	st.param.b64 	[param0], %rd4;
	.param .b64 param1;
	st.param.b64 	[param1], %rd1;
	.param .b32 retval0;
	call.uni (retval0), 
	vprintf, 
	(
	param0, 
	param1
	);
	ld.param.b32 	%r2, [retval0];
	} // callseq 0
	ret;

}


// ===== COMPILED SASS (sm_100) =====

	.target	sm_100

	.elftype	@"ET_EXEC"


//--------------------- .note.nv.tkinfo           --------------------------
	.section	.note.nv.tkinfo,"",@"SHT_NOTE"
	.sectionflags	@"SHF_NOTE_NV_TKINFO"
	.tkinfo
        /*0018*/ 	.word	0x00000002
        /*0030*/ 	.string	""
        /*0030*/ 	.string	"ptxas"
        /*0030*/ 	.string	"Cuda compilation tools, release 13.0, V13.0.88"
        /*0030*/ 	.string	"Build cuda_13.0.r13.0/compiler.36424714_0"
        /*0030*/ 	.string	"-arch sm_100 -m 64 "



//--------------------- .note.nv.cuinfo           --------------------------
	.section	.note.nv.cuinfo,"",@"SHT_NOTE"
	.sectionflags	@"SHF_NOTE_NV_CUINFO"
        /*0018*/ 	.short	0x0002
        /*001a*/ 	.short	0x0064
        /*001c*/ 	.short	0x0082
	.zero		2


//--------------------- .nv.info                  --------------------------
	.section	.nv.info,"",@"SHT_CUDA_INFO"
	.align	4


	//----- nvinfo : EIATTR_REGCOUNT
	.align		4
        /*0000*/ 	.byte	0x04, 0x2f
        /*0002*/ 	.short	(.L_2 - .L_1)
	.align		4
.L_1:
        /*0004*/ 	.word	index@(_Z5helloPf)
        /*0008*/ 	.word	0x00000018


	//----- nvinfo : EIATTR_FRAME_SIZE
	.align		4
.L_2:
        /*000c*/ 	.byte	0x04, 0x11
        /*000e*/ 	.short	(.L_4 - .L_3)
	.align		4
.L_3:
        /*0010*/ 	.word	index@(_Z5helloPf)
        /*0014*/ 	.word	0x00000008


	//----- nvinfo : EIATTR_MIN_STACK_SIZE
	.align		4
.L_4:
        /*0018*/ 	.byte	0x04, 0x12
        /*001a*/ 	.short	(.L_6 - .L_5)
	.align		4
.L_5:
        /*001c*/ 	.word	index@(_Z5helloPf)
        /*0020*/ 	.word	0x00000008
.L_6:


//--------------------- .nv.compat                --------------------------
	.section	.nv.compat,"",@"SHT_CUDA_COMPAT_INFO"
	.align	4
        /*0000*/ 	.byte	0x02, 0x09, 0x00, 0x00, 0x02, 0x02, 0x01, 0x00, 0x02, 0x05, 0x05, 0x00, 0x03, 0x07, 0x01, 0x01
        /*0010*/ 	.byte	0x02, 0x03, 0x00, 0x00, 0x02, 0x06, 0x01, 0x00, 0x04, 0x0b, 0x08, 0x00, 0x09, 0x00, 0x00, 0x00
        /*0020*/ 	.byte	0x00, 0x00, 0x00, 0x00


//--------------------- .nv.info._Z5helloPf       --------------------------
	.section	.nv.info._Z5helloPf,"",@"SHT_CUDA_INFO"
	.sectionflags	@""
	.align	4


	//----- nvinfo : EIATTR_CUDA_API_VERSION
	.align		4
        /*0000*/ 	.byte	0x04, 0x37
        /*0002*/ 	.short	(.L_8 - .L_7)
.L_7:
        /*0004*/ 	.word	0x00000082


	//----- nvinfo : EIATTR_KPARAM_INFO
	.align		4
.L_8:
        /*0008*/ 	.byte	0x04, 0x17
        /*000a*/ 	.short	(.L_10 - .L_9)
.L_9:
        /*000c*/ 	.word	0x00000000
        /*0010*/ 	.short	0x0000
        /*0012*/ 	.short	0x0000
        /*0014*/ 	.byte	0x00, 0xf5, 0x21, 0x00


	//----- nvinfo : EIATTR_SPARSE_MMA_MASK
	.align		4
.L_10:
        /*0018*/ 	.byte	0x03, 0x50
        /*001a*/ 	.short	0x0000


	//----- nvinfo : EIATTR_MAXREG_COUNT
	.align		4
        /*001c*/ 	.byte	0x03, 0x1b
        /*001e*/ 	.short	0x00ff


	//----- nvinfo : EIATTR_EXTERNS
	.align		4
        /*0020*/ 	.byte	0x04, 0x0f
        /*0022*/ 	.short	(.L_12 - .L_11)


	//   ....[0]....
	.align		4
.L_11:
        /*0024*/ 	.word	index@(vprintf)


	//----- nvinfo : EIATTR_MERCURY_ISA_VERSION
	.align		4
.L_12:
        /*0028*/ 	.byte	0x03, 0x5f
        /*002a*/ 	.short	0x0101


	//----- nvinfo : EIATTR_VRC_CTA_INIT_COUNT
	.align		4
        /*002c*/ 	.byte	0x02, 0x4a
	.zero		1
	.zero		1


	//----- nvinfo : EIATTR_SYSCALL_OFFSETS
	.align		4
        /*0030*/ 	.byte	0x04, 0x46
        /*0032*/ 	.short	(.L_14 - .L_13)


	//   ....[0]....
.L_13:
        /*0034*/ 	.word	0x000000e0


	//----- nvinfo : EIATTR_EXIT_INSTR_OFFSETS
	.align		4
.L_14:
        /*0038*/ 	.byte	0x04, 0x1c
        /*003a*/ 	.short	(.L_16 - .L_15)


	//   ....[0]....
.L_15:
        /*003c*/ 	.word	0x000000f0


	//----- nvinfo : EIATTR_CBANK_PARAM_SIZE
	.align		4
.L_16:
        /*0040*/ 	.byte	0x03, 0x19
        /*0042*/ 	.short	0x0008


	//----- nvinfo : EIATTR_PARAM_CBANK
	.align		4
        /*0044*/ 	.byte	0x04, 0x0a
        /*0046*/ 	.short	(.L_18 - .L_17)
	.align		4
.L_17:
        /*0048*/ 	.word	index@(.nv.constant0._Z5helloPf)
        /*004c*/ 	.short	0x0380
        /*004e*/ 	.short	0x0008


	//----- nvinfo : EIATTR_SW_WAR
	.align		4
.L_18:
        /*0050*/ 	.byte	0x04, 0x36
        /*0052*/ 	.short	(.L_20 - .L_19)
.L_19:
        /*0054*/ 	.word	0x00000008
.L_20:


//--------------------- .nv.callgraph             --------------------------
	.section	.nv.callgraph,"",@"SHT_CUDA_CALLGRAPH"
	.align	4
	.sectionentsize	8
	.align		4
        /*0000*/ 	.word	0x00000000
	.align		4
        /*0004*/ 	.word	0xffffffff
	.align		4
        /*0008*/ 	.word	index@(_Z5helloPf)
	.align		4
        /*000c*/ 	.word	index@(vprintf)
	.align		4
        /*0010*/ 	.word	0x00000000
	.align		4
        /*0014*/ 	.word	0xfffffffe
	.align		4
        /*0018*/ 	.word	0x00000000
	.align		4
        /*001c*/ 	.word	0xfffffffd
	.align		4
        /*0020*/ 	.word	0x00000000
	.align		4
        /*0024*/ 	.word	0xfffffffc


//--------------------- .nv.constant4             --------------------------
	.section	.nv.constant4,"a",@progbits
	.align	8
	.align		8
.nv.constant4:
        /*0000*/ 	.dword	vprintf
	.align		8
        /*0008*/ 	.dword	$str


//--------------------- .text._Z5helloPf          --------------------------
	.section	.text._Z5helloPf,"ax",@progbits
	.align	128
        .global         _Z5helloPf
        .type           _Z5helloPf,@function
        .size           _Z5helloPf,(.L_x_2 - _Z5helloPf)
        .other          _Z5helloPf,@"STO_CUDA_ENTRY STV_DEFAULT"
_Z5helloPf:
.text._Z5helloPf:
[----:B------:R-:W0:Y:S01]  /*0000*/  LDC R1, c[0x0][0x37c] ;  /* 0x0000df00ff017b82 */ /* 0x000e220000000800 */
[----:B------:R-:W1:Y:S01]  /*0010*/  S2R R8, SR_TID.X ;  /* 0x0000000000087919 */ /* 0x000e620000002100 */
[----:B0-----:R-:W-:Y:S01]  /*0020*/  VIADD R1, R1, 0xfffffff8 ;  /* 0xfffffff801017836 */ /* 0x001fe20000000000 */
[----:B------:R-:W-:Y:S01]  /*0030*/  MOV R0, 0x0 ;  /* 0x0000000000007802 */ /* 0x000fe20000000f00 */
[----:B------:R-:W0:Y:S04]  /*0040*/  LDCU UR4, c[0x0][0x2f8] ;  /* 0x00005f00ff0477ac */ /* 0x000e280008000800 */
[----:B------:R2:W3:Y:S01]  /*0050*/  LDC.64 R2, c[0x4][R0] ;  /* 0x0100000000027b82 */ /* 0x0004e20000000a00 */
[----:B------:R-:W4:Y:S01]  /*0060*/  LDCU.64 UR6, c[0x4][0x8] ;  /* 0x01000100ff0677ac */ /* 0x000f220008000a00 */
[----:B------:R-:W5:Y:S01]  /*0070*/  LDCU UR5, c[0x0][0x2fc] ;  /* 0x00005f80ff0577ac */ /* 0x000f620008000800 */
[----:B0-----:R-:W-:Y:S01]  /*0080*/  IADD3 R6, P0, PT, R1, UR4, RZ ;  /* 0x0000000401067c10 */ /* 0x001fe2000ff1e0ff */
[----:B----4-:R-:W-:Y:S01]  /*0090*/  IMAD.U32 R4, RZ, RZ, UR6 ;  /* 0x00000006ff047e24 */ /* 0x010fe2000f8e00ff */
[----:B------:R-:W-:-:S03]  /*00a0*/  MOV R5, UR7 ;  /* 0x0000000700057c02 */ /* 0x000fc60008000f00 */
[----:B-----5:R-:W-:Y:S01]  /*00b0*/  IMAD.X R7, RZ, RZ, UR5, P0 ;  /* 0x00000005ff077e24 */ /* 0x020fe200080e06ff */
[----:B-1----:R2:W-:Y:S07]  /*00c0*/  STL [R1], R8 ;  /* 0x0000000801007387 */ /* 0x0025ee0000100800 */
[----:B------:R-:W-:-:S07]  /*00d0*/  LEPC R20, `(.L_x_0) ;  /* 0x000000001014794e */ /* 0x000fce0000000000 */
[----:B--23--:R-:W-:Y:S05]  /*00e0*/  CALL.ABS.NOINC R2 ;  /* 0x0000000002007343 */ /* 0x00cfea0003c00000 */
.L_x_0:
[----:B------:R-:W-:Y:S05]  /*00f0*/  EXIT ;  /* 0x000000000000794d */ /* 0x000fea0003800000 */
.L_x_1:
[----:B------:R-:W-:-:S00]  /*0100*/  BRA `(.L_x_1) ;  /* 0xfffffffc00fc7947 */ /* 0x000fc0000383ffff */
[----:B------:R-:W-:-:S00]  /*0110*/  NOP ;  /* 0x0000000000007918 */ /* 0x000fc00000000000 */
        /* <DEDUP_REMOVED lines=14> */
.L_x_2:


//--------------------- .nv.global.init           --------------------------
	.section	.nv.global.init,"aw",@progbits
.nv.global.init:
	.type		$str,@object
	.size		$str,(.L_0 - $str)
$str:
        /*0000*/ 	.byte	0x48, 0x65, 0x6c, 0x6c, 0x6f, 0x20, 0x77, 0x6f, 0x72, 0x6c, 0x64, 0x20, 0x66, 0x72, 0x6f, 0x6d
        /*0010*/ 	.byte	0x20, 0x74, 0x68, 0x72, 0x65, 0x61, 0x64, 0x20, 0x25, 0x64, 0x20, 0x0a, 0x00
.L_0:


//--------------------- .nv.shared.reserved.0     --------------------------
	.section	.nv.shared.reserved.0,"aw",@nobits
	.weak		__nv_reservedSMEM_offset_0_alias
	.size		__nv_reservedSMEM_offset_0_alias, 0, 64
	.other		__nv_reservedSMEM_offset_0_alias,@"STO_CUDA_RESERVED_SHARED STV_DEFAULT"
__nv_reservedSMEM_offset_0_alias:
	.zero		0
	.zero		64


//--------------------- .nv.constant0._Z5helloPf  --------------------------
	.section	.nv.constant0._Z5helloPf,"a",@progbits
	.sectionflags	@""
	.align	4
.nv.constant0._Z5helloPf:
	.zero		904


//--------------------- SYMBOLS --------------------------

	.type		.nv.reservedSmem.offset0,@object
	.size		.nv.reservedSmem.offset0,0x4
	.type		vprintf,@function
